//
// Generated by NVIDIA NVVM Compiler
//
// Compiler Build ID: CL-36424714
// Cuda compilation tools, release 13.0, V13.0.88
// Based on NVVM 20.0.0
//

.version 9.0
.target sm_100
.address_size 64

	// .globl	_Z11kernel_downPdS_iii

.visible .entry _Z11kernel_downPdS_iii(
	.param .u64 .ptr .align 1 _Z11kernel_downPdS_iii_param_0,
	.param .u64 .ptr .align 1 _Z11kernel_downPdS_iii_param_1,
	.param .u32 _Z11kernel_downPdS_iii_param_2,
	.param .u32 _Z11kernel_downPdS_iii_param_3,
	.param .u32 _Z11kernel_downPdS_iii_param_4
)
{
	.reg .pred 	%p<4>;
	.reg .b32 	%r<20>;
	.reg .b64 	%rd<11>;
	.reg .b64 	%fd<8>;

	ld.param.u64 	%rd1, [_Z11kernel_downPdS_iii_param_0];
	ld.param.u32 	%r3, [_Z11kernel_downPdS_iii_param_2];
	ld.param.u32 	%r6, [_Z11kernel_downPdS_iii_param_3];
	ld.param.u32 	%r5, [_Z11kernel_downPdS_iii_param_4];
	mov.u32 	%r7, %ctaid.x;
	mov.u32 	%r8, %ctaid.y;
	mov.u32 	%r9, %tid.x;
	mov.u32 	%r10, %tid.y;
	shl.b32 	%r11, %r8, 4;
	add.s32 	%r12, %r11, %r10;
	shl.b32 	%r13, %r7, 4;
	add.s32 	%r2, %r13, %r9;
	setp.ge.s32 	%p1, %r5, %r2;
	setp.ge.s32 	%p2, %r6, %r12;
	or.pred  	%p3, %p1, %p2;
	@%p3 bra 	$L__BB0_2;
	cvta.to.global.u64 	%rd2, %rd1;
	mul.lo.s32 	%r14, %r3, %r12;
	add.s32 	%r15, %r5, %r14;
	mul.wide.s32 	%rd3, %r15, 8;
	add.s64 	%rd4, %rd2, %rd3;
	ld.global.f64 	%fd1, [%rd4];
	mul.lo.s32 	%r16, %r6, %r3;
	add.s32 	%r17, %r16, %r5;
	mul.wide.s32 	%rd5, %r17, 8;
	add.s64 	%rd6, %rd2, %rd5;
	ld.global.f64 	%fd2, [%rd6];
	div.rn.f64 	%fd3, %fd1, %fd2;
	add.s32 	%r18, %r16, %r2;
	mul.wide.s32 	%rd7, %r18, 8;
	add.s64 	%rd8, %rd2, %rd7;
	ld.global.f64 	%fd4, [%rd8];
	mul.f64 	%fd5, %fd3, %fd4;
	add.s32 	%r19, %r14, %r2;
	mul.wide.s32 	%rd9, %r19, 8;
	add.s64 	%rd10, %rd2, %rd9;
	ld.global.f64 	%fd6, [%rd10];
	sub.f64 	%fd7, %fd6, %fd5;
	st.global.f64 	[%rd10], %fd7;
$L__BB0_2:
	ret;

}
	// .globl	_Z9kernel_upPdS_iii
.visible .entry _Z9kernel_upPdS_iii(
	.param .u64 .ptr .align 1 _Z9kernel_upPdS_iii_param_0,
	.param .u64 .ptr .align 1 _Z9kernel_upPdS_iii_param_1,
	.param .u32 _Z9kernel_upPdS_iii_param_2,
	.param .u32 _Z9kernel_upPdS_iii_param_3,
	.param .u32 _Z9kernel_upPdS_iii_param_4
)
{
	.reg .pred 	%p<4>;
	.reg .b32 	%r<16>;
	.reg .b64 	%rd<14>;
	.reg .b64 	%fd<8>;

	ld.param.u64 	%rd1, [_Z9kernel_upPdS_iii_param_0];
	ld.param.u64 	%rd2, [_Z9kernel_upPdS_iii_param_1];
	ld.param.u32 	%r2, [_Z9kernel_upPdS_iii_param_2];
	ld.param.u32 	%r5, [_Z9kernel_upPdS_iii_param_3];
	ld.param.u32 	%r4, [_Z9kernel_upPdS_iii_param_4];
	mov.u32 	%r6, %ctaid.x;
	mov.u32 	%r7, %ctaid.y;
	mov.u32 	%r8, %tid.x;
	mov.u32 	%r9, %tid.y;
	shl.b32 	%r10, %r7, 4;
	add.s32 	%r11, %r10, %r9;
	shl.b32 	%r12, %r6, 4;
	add.s32 	%r13, %r12, %r8;
	setp.ne.s32 	%p1, %r4, %r13;
	setp.le.s32 	%p2, %r5, %r11;
	or.pred  	%p3, %p1, %p2;
	@%p3 bra 	$L__BB1_2;
	cvta.to.global.u64 	%rd3, %rd1;
	cvta.to.global.u64 	%rd4, %rd2;
	mad.lo.s32 	%r14, %r2, %r11, %r4;
	mul.wide.s32 	%rd5, %r14, 8;
	add.s64 	%rd6, %rd3, %rd5;
	ld.global.f64 	%fd1, [%rd6];
	mad.lo.s32 	%r15, %r5, %r2, %r4;
	mul.wide.s32 	%rd7, %r15, 8;
	add.s64 	%rd8, %rd3, %rd7;
	ld.global.f64 	%fd2, [%rd8];
	div.rn.f64 	%fd3, %fd1, %fd2;
	mul.wide.u32 	%rd9, %r5, 8;
	add.s64 	%rd10, %rd4, %rd9;
	ld.global.f64 	%fd4, [%rd10];
	mul.f64 	%fd5, %fd4, %fd3;
	mul.wide.u32 	%rd11, %r11, 8;
	add.s64 	%rd12, %rd4, %rd11;
	ld.global.f64 	%fd6, [%rd12];
	sub.f64 	%fd7, %fd6, %fd5;
	st.global.f64 	[%rd12], %fd7;
	mov.b64 	%rd13, 0;
	st.global.u64 	[%rd6], %rd13;
$L__BB1_2:
	ret;

}


// ===== COMPILED SASS (sm_100) =====

	.target	sm_100

	.elftype	@"ET_EXEC"


//--------------------- .note.nv.tkinfo           --------------------------
	.section	.note.nv.tkinfo,"",@"SHT_NOTE"
	.sectionflags	@"SHF_NOTE_NV_TKINFO"
	.tkinfo
        /*0018*/ 	.word	0x00000002
        /*0030*/ 	.string	""
        /*0030*/ 	.string	"ptxas"
        /*0030*/ 	.string	"Cuda compilation tools, release 13.0, V13.0.88"
        /*0030*/ 	.string	"Build cuda_13.0.r13.0/compiler.36424714_0"
        /*0030*/ 	.string	"-arch sm_100 -m 64 "



//--------------------- .note.nv.cuinfo           --------------------------
	.section	.note.nv.cuinfo,"",@"SHT_NOTE"
	.sectionflags	@"SHF_NOTE_NV_CUINFO"
        /*0018*/ 	.short	0x0002
        /*001a*/ 	.short	0x0064
        /*001c*/ 	.short	0x0082
	.zero		2


//--------------------- .nv.info                  --------------------------
	.section	.nv.info,"",@"SHT_CUDA_INFO"
	.align	4


	//----- nvinfo : EIATTR_REGCOUNT
	.align		4
        /*0000*/ 	.byte	0x04, 0x2f
        /*0002*/ 	.short	(.L_1 - .L_0)
	.align		4
.L_0:
        /*0004*/ 	.word	index@(_Z11kernel_downPdS_iii)
        /*0008*/ 	.word	0x0000001a


	//----- nvinfo : EIATTR_FRAME_SIZE
	.align		4
.L_1:
        /*000c*/ 	.byte	0x04, 0x11
        /*000e*/ 	.short	(.L_3 - .L_2)
	.align		4
.L_2:
        /*0010*/ 	.word	index@($__internal_1_$__cuda_sm20_div_rn_f64_full)
        /*0014*/ 	.word	0x00000000


	//----- nvinfo : EIATTR_FRAME_SIZE
	.align		4
.L_3:
        /*0018*/ 	.byte	0x04, 0x11
        /*001a*/ 	.short	(.L_5 - .L_4)
	.align		4
.L_4:
        /*001c*/ 	.word	index@(_Z11kernel_downPdS_iii)
        /*0020*/ 	.word	0x00000000


	//----- nvinfo : EIATTR_REGCOUNT
	.align		4
.L_5:
        /*0024*/ 	.byte	0x04, 0x2f
        /*0026*/ 	.short	(.L_7 - .L_6)
	.align		4
.L_6:
        /*0028*/ 	.word	index@(_Z9kernel_upPdS_iii)
        /*002c*/ 	.word	0x0000001b


	//----- nvinfo : EIATTR_FRAME_SIZE
	.align		4
.L_7:
        /*0030*/ 	.byte	0x04, 0x11
        /*0032*/ 	.short	(.L_9 - .L_8)
	.align		4
.L_8:
        /*0034*/ 	.word	index@($__internal_0_$__cuda_sm20_div_rn_f64_full)
        /*0038*/ 	.word	0x00000000


	//----- nvinfo : EIATTR_FRAME_SIZE
	.align		4
.L_9:
        /*003c*/ 	.byte	0x04, 0x11
        /*003e*/ 	.short	(.L_11 - .L_10)
	.align		4
.L_10:
        /*0040*/ 	.word	index@(_Z9kernel_upPdS_iii)
        /*0044*/ 	.word	0x00000000


	//----- nvinfo : EIATTR_MIN_STACK_SIZE
	.align		4
.L_11:
        /*0048*/ 	.byte	0x04, 0x12
        /*004a*/ 	.short	(.L_13 - .L_12)
	.align		4
.L_12:
        /*004c*/ 	.word	index@(_Z9kernel_upPdS_iii)
        /*0050*/ 	.word	0x00000000


	//----- nvinfo : EIATTR_MIN_STACK_SIZE
	.align		4
.L_13:
        /*0054*/ 	.byte	0x04, 0x12
        /*0056*/ 	.short	(.L_15 - .L_14)
	.align		4
.L_14:
        /*0058*/ 	.word	index@(_Z11kernel_downPdS_iii)
        /*005c*/ 	.word	0x00000000
.L_15:


//--------------------- .nv.compat                --------------------------
	.section	.nv.compat,"",@"SHT_CUDA_COMPAT_INFO"
	.align	4
        /*0000*/ 	.byte	0x02, 0x09, 0x00, 0x00, 0x02, 0x02, 0x01, 0x00, 0x02, 0x05, 0x05, 0x00, 0x03, 0x07, 0x01, 0x01
        /*0010*/ 	.byte	0x02, 0x03, 0x00, 0x00, 0x02, 0x06, 0x01, 0x00, 0x04, 0x0b, 0x08, 0x00, 0x01, 0x00, 0x00, 0x00
        /*0020*/ 	.byte	0x00, 0x00, 0x00, 0x00


//--------------------- .nv.info._Z9kernel_upPdS_iii --------------------------
	.section	.nv.info._Z9kernel_upPdS_iii,"",@"SHT_CUDA_INFO"
	.sectionflags	@""
	.align	4


	//----- nvinfo : EIATTR_CUDA_API_VERSION
	.align		4
        /*0000*/ 	.byte	0x04, 0x37
        /*0002*/ 	.short	(.L_17 - .L_16)
.L_16:
        /*0004*/ 	.word	0x00000082


	//----- nvinfo : EIATTR_KPARAM_INFO
	.align		4
.L_17:
        /*0008*/ 	.byte	0x04, 0x17
        /*000a*/ 	.short	(.L_19 - .L_18)
.L_18:
        /*000c*/ 	.word	0x00000000
        /*0010*/ 	.short	0x0004
        /*0012*/ 	.short	0x0018
        /*0014*/ 	.byte	0x00, 0xf0, 0x11, 0x00


	//----- nvinfo : EIATTR_KPARAM_INFO
	.align		4
.L_19:
        /*0018*/ 	.byte	0x04, 0x17
        /*001a*/ 	.short	(.L_21 - .L_20)
.L_20:
        /*001c*/ 	.word	0x00000000
        /*0020*/ 	.short	0x0003
        /*0022*/ 	.short	0x0014
        /*0024*/ 	.byte	0x00, 0xf0, 0x11, 0x00


	//----- nvinfo : EIATTR_KPARAM_INFO
	.align		4
.L_21:
        /*0028*/ 	.byte	0x04, 0x17
        /*002a*/ 	.short	(.L_23 - .L_22)
.L_22:
        /*002c*/ 	.word	0x00000000
        /*0030*/ 	.short	0x0002
        /*0032*/ 	.short	0x0010
        /*0034*/ 	.byte	0x00, 0xf0, 0x11, 0x00


	//----- nvinfo : EIATTR_KPARAM_INFO
	.align		4
.L_23:
        /*0038*/ 	.byte	0x04, 0x17
        /*003a*/ 	.short	(.L_25 - .L_24)
.L_24:
        /*003c*/ 	.word	0x00000000
        /*0040*/ 	.short	0x0001
        /*0042*/ 	.short	0x0008
        /*0044*/ 	.byte	0x00, 0xf5, 0x21, 0x00


	//----- nvinfo : EIATTR_KPARAM_INFO
	.align		4
.L_25:
        /*0048*/ 	.byte	0x04, 0x17
        /*004a*/ 	.short	(.L_27 - .L_26)
.L_26:
        /*004c*/ 	.word	0x00000000
        /*0050*/ 	.short	0x0000
        /*0052*/ 	.short	0x0000
        /*0054*/ 	.byte	0x00, 0xf5, 0x21, 0x00


	//----- nvinfo : EIATTR_SPARSE_MMA_MASK
	.align		4
.L_27:
        /*0058*/ 	.byte	0x03, 0x50
        /*005a*/ 	.short	0x0000


	//----- nvinfo : EIATTR_MAXREG_COUNT
	.align		4
        /*005c*/ 	.byte	0x03, 0x1b
        /*005e*/ 	.short	0x00ff


	//----- nvinfo : EIATTR_MERCURY_ISA_VERSION
	.align		4
        /*0060*/ 	.byte	0x03, 0x5f
        /*0062*/ 	.short	0x0101


	//----- nvinfo : EIATTR_VRC_CTA_INIT_COUNT
	.align		4
        /*0064*/ 	.byte	0x02, 0x4a
	.zero		1
	.zero		1


	//----- nvinfo : EIATTR_EXIT_INSTR_OFFSETS
	.align		4
        /*0068*/ 	.byte	0x04, 0x1c
        /*006a*/ 	.short	(.L_29 - .L_28)


	//   ....[0]....
.L_28:
        /*006c*/ 	.word	0x000000b0


	//   ....[1]....
        /*0070*/ 	.word	0x00000300


	//----- nvinfo : EIATTR_CRS_STACK_SIZE
	.align		4
.L_29:
        /*0074*/ 	.byte	0x04, 0x1e
        /*0076*/ 	.short	(.L_31 - .L_30)
.L_30:
        /*0078*/ 	.word	0x00000000


	//----- nvinfo : EIATTR_CBANK_PARAM_SIZE
	.align		4
.L_31:
        /*007c*/ 	.byte	0x03, 0x19
        /*007e*/ 	.short	0x001c


	//----- nvinfo : EIATTR_PARAM_CBANK
	.align		4
        /*0080*/ 	.byte	0x04, 0x0a
        /*0082*/ 	.short	(.L_33 - .L_32)
	.align		4
.L_32:
        /*0084*/ 	.word	index@(.nv.constant0._Z9kernel_upPdS_iii)
        /*0088*/ 	.short	0x0380
        /*008a*/ 	.short	0x001c


	//----- nvinfo : EIATTR_SW_WAR
	.align		4
.L_33:
        /*008c*/ 	.byte	0x04, 0x36
        /*008e*/ 	.short	(.L_35 - .L_34)
.L_34:
        /*0090*/ 	.word	0x00000008
.L_35:


//--------------------- .nv.info._Z11kernel_downPdS_iii --------------------------
	.section	.nv.info._Z11kernel_downPdS_iii,"",@"SHT_CUDA_INFO"
	.sectionflags	@""
	.align	4


	//----- nvinfo : EIATTR_CUDA_API_VERSION
	.align		4
        /*0000*/ 	.byte	0x04, 0x37
        /*0002*/ 	.short	(.L_37 - .L_36)
.L_36:
        /*0004*/ 	.word	0x00000082


	//----- nvinfo : EIATTR_KPARAM_INFO
	.align		4
.L_37:
        /*0008*/ 	.byte	0x04, 0x17
        /*000a*/ 	.short	(.L_39 - .L_38)
.L_38:
        /*000c*/ 	.word	0x00000000
        /*0010*/ 	.short	0x0004
        /*0012*/ 	.short	0x0018
        /*0014*/ 	.byte	0x00, 0xf0, 0x11, 0x00


	//----- nvinfo : EIATTR_KPARAM_INFO
	.align		4
.L_39:
        /*0018*/ 	.byte	0x04, 0x17
        /*001a*/ 	.short	(.L_41 - .L_40)
.L_40:
        /*001c*/ 	.word	0x00000000
        /*0020*/ 	.short	0x0003
        /*0022*/ 	.short	0x0014
        /*0024*/ 	.byte	0x00, 0xf0, 0x11, 0x00


	//----- nvinfo : EIATTR_KPARAM_INFO
	.align		4
.L_41:
        /*0028*/ 	.byte	0x04, 0x17
        /*002a*/ 	.short	(.L_43 - .L_42)
.L_42:
        /*002c*/ 	.word	0x00000000
        /*0030*/ 	.short	0x0002
        /*0032*/ 	.short	0x0010
        /*0034*/ 	.byte	0x00, 0xf0, 0x11, 0x00


	//----- nvinfo : EIATTR_KPARAM_INFO
	.align		4
.L_43:
        /*0038*/ 	.byte	0x04, 0x17
        /*003a*/ 	.short	(.L_45 - .L_44)
.L_44:
        /*003c*/ 	.word	0x00000000
        /*0040*/ 	.short	0x0001
        /*0042*/ 	.short	0x0008
        /*0044*/ 	.byte	0x00, 0xf5, 0x21, 0x00


	//----- nvinfo : EIATTR_KPARAM_INFO
	.align		4
.L_45:
        /*0048*/ 	.byte	0x04, 0x17
        /*004a*/ 	.short	(.L_47 - .L_46)
.L_46:
        /*004c*/ 	.word	0x00000000
        /*0050*/ 	.short	0x0000
        /*0052*/ 	.short	0x0000
        /*0054*/ 	.byte	0x00, 0xf5, 0x21, 0x00


	//----- nvinfo : EIATTR_SPARSE_MMA_MASK
	.align		4
.L_47:
        /*0058*/ 	.byte	0x03, 0x50
        /*005a*/ 	.short	0x0000


	//----- nvinfo : EIATTR_MAXREG_COUNT
	.align		4
        /*005c*/ 	.byte	0x03, 0x1b
        /*005e*/ 	.short	0x00ff


	//----- nvinfo : EIATTR_MERCURY_ISA_VERSION
	.align		4
        /*0060*/ 	.byte	0x03, 0x5f
        /*0062*/ 	.short	0x0101


	//----- nvinfo : EIATTR_VRC_CTA_INIT_COUNT
	.align		4
        /*0064*/ 	.byte	0x02, 0x4a
	.zero		1
	.zero		1


	//----- nvinfo : EIATTR_EXIT_INSTR_OFFSETS
	.align		4
        /*0068*/ 	.byte	0x04, 0x1c
        /*006a*/ 	.short	(.L_49 - .L_48)


	//   ....[0]....
.L_48:
        /*006c*/ 	.word	0x000000b0


	//   ....[1]....
        /*0070*/ 	.word	0x00000330


	//----- nvinfo : EIATTR_CRS_STACK_SIZE
	.align		4
.L_49:
        /*0074*/ 	.byte	0x04, 0x1e
        /*0076*/ 	.short	(.L_51 - .L_50)
.L_50:
        /*0078*/ 	.word	0x00000000


	//----- nvinfo : EIATTR_CBANK_PARAM_SIZE
	.align		4
.L_51:
        /*007c*/ 	.byte	0x03, 0x19
        /*007e*/ 	.short	0x001c


	//----- nvinfo : EIATTR_PARAM_CBANK
	.align		4
        /*0080*/ 	.byte	0x04, 0x0a
        /*0082*/ 	.short	(.L_53 - .L_52)
	.align		4
.L_52:
        /*0084*/ 	.word	index@(.nv.constant0._Z11kernel_downPdS_iii)
        /*0088*/ 	.short	0x0380
        /*008a*/ 	.short	0x001c


	//----- nvinfo : EIATTR_SW_WAR
	.align		4
.L_53:
        /*008c*/ 	.byte	0x04, 0x36
        /*008e*/ 	.short	(.L_55 - .L_54)
.L_54:
        /*0090*/ 	.word	0x00000008
.L_55:


//--------------------- .nv.callgraph             --------------------------
	.section	.nv.callgraph,"",@"SHT_CUDA_CALLGRAPH"
	.align	4
	.sectionentsize	8
	.align		4
        /*0000*/ 	.word	0x00000000
	.align		4
        /*0004*/ 	.word	0xffffffff
	.align		4
        /*0008*/ 	.word	0x00000000
	.align		4
        /*000c*/ 	.word	0xfffffffe
	.align		4
        /*0010*/ 	.word	0x00000000
	.align		4
        /*0014*/ 	.word	0xfffffffd
	.align		4
        /*0018*/ 	.word	0x00000000
	.align		4
        /*001c*/ 	.word	0xfffffffc


//--------------------- .text._Z9kernel_upPdS_iii --------------------------
	.section	.text._Z9kernel_upPdS_iii,"ax",@progbits
	.align	128
        .global         _Z9kernel_upPdS_iii
        .type           _Z9kernel_upPdS_iii,@function
        .size           _Z9kernel_upPdS_iii,(.L_x_16 - _Z9kernel_upPdS_iii)
        .other          _Z9kernel_upPdS_iii,@"STO_CUDA_ENTRY STV_DEFAULT"
_Z9kernel_upPdS_iii:
.text._Z9kernel_upPdS_iii:
[----:B------:R-:W-:Y:S01]  /*0000*/  LDC R1, c[0x0][0x37c] ;  /* 0x0000df00ff017b82 */ /* 0x000fe20000000800 */
[----:B------:R-:W0:Y:S07]  /*0010*/  S2R R0, SR_CTAID.Y ;  /* 0x0000000000007919 */ /* 0x000e2e0000002600 */
[----:B------:R-:W1:Y:S01]  /*0020*/  LDC R9, c[0x0][0x398] ;  /* 0x0000e600ff097b82 */ /* 0x000e620000000800 */
[----:B------:R-:W2:Y:S01]  /*0030*/  LDCU UR6, c[0x0][0x394] ;  /* 0x00007280ff0677ac */ /* 0x000ea20008000800 */
[----:B------:R-:W0:Y:S01]  /*0040*/  S2R R5, SR_TID.Y ;  /* 0x0000000000057919 */ /* 0x000e220000002200 */
[----:B------:R-:W3:Y:S01]  /*0050*/  S2R R2, SR_CTAID.X ;  /* 0x0000000000027919 */ /* 0x000ee20000002500 */
[----:B------:R-:W3:Y:S01]  /*0060*/  S2R R3, SR_TID.X ;  /* 0x0000000000037919 */ /* 0x000ee20000002100 */
[----:B0-----:R-:W-:-:S05]  /*0070*/  IMAD R0, R0, 0x10, R5 ;  /* 0x0000001000007824 */ /* 0x001fca00078e0205 */
[----:B--2---:R-:W-:Y:S01]  /*0080*/  ISETP.GE.AND P0, PT, R0, UR6, PT ;  /* 0x0000000600007c0c */ /* 0x004fe2000bf06270 */
[----:B---3--:R-:W-:-:S05]  /*0090*/  IMAD R2, R2, 0x10, R3 ;  /* 0x0000001002027824 */ /* 0x008fca00078e0203 */
[----:B-1----:R-:W-:-:S13]  /*00a0*/  ISETP.NE.OR P0, PT, R2, R9, P0 ;  /* 0x000000090200720c */ /* 0x002fda0000705670 */
[----:B------:R-:W-:Y:S05]  /*00b0*/  @P0 EXIT ;  /* 0x000000000000094d */ /* 0x000fea0003800000 */
[----:B------:R-:W0:Y:S01]  /*00c0*/  LDC R2, c[0x0][0x390] ;  /* 0x0000e400ff027b82 */ /* 0x000e220000000800 */
[----:B------:R-:W1:Y:S07]  /*00d0*/  LDCU.64 UR4, c[0x0][0x358] ;  /* 0x00006b00ff0477ac */ /* 0x000e6e0008000a00 */
[----:B------:R-:W2:Y:S01]  /*00e0*/  LDC.64 R4, c[0x0][0x380] ;  /* 0x0000e000ff047b82 */ /* 0x000ea20000000a00 */
[----:B0-----:R-:W-:-:S04]  /*00f0*/  IMAD R7, R2, UR6, R9 ;  /* 0x0000000602077c24 */ /* 0x001fc8000f8e0209 */
[----:B--2---:R-:W-:-:S06]  /*0100*/  IMAD.WIDE R6, R7, 0x8, R4 ;  /* 0x0000000807067825 */ /* 0x004fcc00078e0204 */
[----:B-1----:R-:W2:Y:S01]  /*0110*/  LDG.E.64 R6, desc[UR4][R6.64] ;  /* 0x0000000406067981 */ /* 0x002ea2000c1e1b00 */
[----:B------:R-:W-:-:S04]  /*0120*/  IMAD R3, R0, R2, R9 ;  /* 0x0000000200037224 */ /* 0x000fc800078e0209 */
[----:B------:R-:W-:-:S05]  /*0130*/  IMAD.WIDE R4, R3, 0x8, R4 ;  /* 0x0000000803047825 */ /* 0x000fca00078e0204 */
[----:B------:R-:W3:Y:S01]  /*0140*/  LDG.E.64 R8, desc[UR4][R4.64] ;  /* 0x0000000404087981 */ /* 0x000ee2000c1e1b00 */
[----:B------:R-:W-:Y:S01]  /*0150*/  IMAD.MOV.U32 R2, RZ, RZ, 0x1 ;  /* 0x00000001ff027424 */ /* 0x000fe200078e00ff */
[----:B------:R-:W-:Y:S01]  /*0160*/  BSSY.RECONVERGENT B0, `(.L_x_0) ;  /* 0x0000010000007945 */ /* 0x000fe20003800200 */
[----:B--2---:R-:W0:Y:S01]  /*0170*/  MUFU.RCP64H R3, R7 ;  /* 0x0000000700037308 */ /* 0x004e220000001800 */
[----:B---3--:R-:W-:-:S03]  /*0180*/  FSETP.GEU.AND P1, PT, |R9|, 6.5827683646048100446e-37, PT ;  /* 0x036000000900780b */ /* 0x008fc60003f2e200 */
[----:B0-----:R-:W-:-:S08]  /*0190*/  DFMA R10, -R6, R2, 1 ;  /* 0x3ff00000060a742b */ /* 0x001fd00000000102 */
[----:B------:R-:W-:-:S08]  /*01a0*/  DFMA R10, R10, R10, R10 ;  /* 0x0000000a0a0a722b */ /* 0x000fd0000000000a */
[----:B------:R-:W-:-:S08]  /*01b0*/  DFMA R10, R2, R10, R2 ;  /* 0x0000000a020a722b */ /* 0x000fd00000000002 */
[----:B------:R-:W-:-:S08]  /*01c0*/  DFMA R2, -R6, R10, 1 ;  /* 0x3ff000000602742b */ /* 0x000fd0000000010a */
[----:B------:R-:W-:-:S08]  /*01d0*/  DFMA R2, R10, R2, R10 ;  /* 0x000000020a02722b */ /* 0x000fd0000000000a */
[----:B------:R-:W-:-:S08]  /*01e0*/  DMUL R10, R8, R2 ;  /* 0x00000002080a7228 */ /* 0x000fd00000000000 */
[----:B------:R-:W-:-:S08]  /*01f0*/  DFMA R12, -R6, R10, R8 ;  /* 0x0000000a060c722b */ /* 0x000fd00000000108 */
[----:B------:R-:W-:-:S10]  /*0200*/  DFMA R2, R2, R12, R10 ;  /* 0x0000000c0202722b */ /* 0x000fd4000000000a */
[----:B------:R-:W-:-:S05]  /*0210*/  FFMA R10, RZ, R7, R3 ;  /* 0x00000007ff0a7223 */ /* 0x000fca0000000003 */
[----:B------:R-:W-:-:S13]  /*0220*/  FSETP.GT.AND P0, PT, |R10|, 1.469367938527859385e-39, PT ;  /* 0x001000000a00780b */ /* 0x000fda0003f04200 */
[----:B------:R-:W-:Y:S05]  /*0230*/  @P0 BRA P1, `(.L_x_1) ;  /* 0x0000000000080947 */ /* 0x000fea0000800000 */
[----:B------:R-:W-:-:S07]  /*0240*/  MOV R12, 0x260 ;  /* 0x00000260000c7802 */ /* 0x000fce0000000f00 */
[----:B------:R-:W-:Y:S05]  /*0250*/  CALL.REL.NOINC `($__internal_0_$__cuda_sm20_div_rn_f64_full) ;  /* 0x00000000002c7944 */ /* 0x000fea0003c00000 */
.L_x_1:
[----:B------:R-:W-:Y:S05]  /*0260*/  BSYNC.RECONVERGENT B0 ;  /* 0x0000000000007941 */ /* 0x000fea0003800200 */
.L_x_0:
[----:B------:R-:W0:Y:S08]  /*0270*/  LDC R7, c[0x0][0x394] ;  /* 0x0000e500ff077b82 */ /* 0x000e300000000800 */
[----:B------:R-:W0:Y:S02]  /*0280*/  LDC.64 R8, c[0x0][0x388] ;  /* 0x0000e200ff087b82 */ /* 0x000e240000000a00 */
[----:B0-----:R-:W-:-:S04]  /*0290*/  IMAD.WIDE.U32 R6, R7, 0x8, R8 ;  /* 0x0000000807067825 */ /* 0x001fc800078e0008 */
[----:B------:R-:W-:Y:S02]  /*02a0*/  IMAD.WIDE.U32 R8, R0, 0x8, R8 ;  /* 0x0000000800087825 */ /* 0x000fe400078e0008 */
[----:B------:R-:W2:Y:S04]  /*02b0*/  LDG.E.64 R6, desc[UR4][R6.64] ;  /* 0x0000000406067981 */ /* 0x000ea8000c1e1b00 */
[----:B------:R-:W2:Y:S02]  /*02c0*/  LDG.E.64 R10, desc[UR4][R8.64] ;  /* 0x00000004080a7981 */ /* 0x000ea4000c1e1b00 */
[----:B--2---:R-:W-:-:S07]  /*02d0*/  DFMA R10, -R6, R2, R10 ;  /* 0x00000002060a722b */ /* 0x004fce000000010a */
[----:B------:R-:W-:Y:S04]  /*02e0*/  STG.E.64 desc[UR4][R8.64], R10 ;  /* 0x0000000a08007986 */ /* 0x000fe8000c101b04 */
[----:B------:R-:W-:Y:S01]  /*02f0*/  STG.E.64 desc[UR4][R4.64], RZ ;  /* 0x000000ff04007986 */ /* 0x000fe2000c101b04 */
[----:B------:R-:W-:Y:S05]  /*0300*/  EXIT ;  /* 0x000000000000794d */ /* 0x000fea0003800000 */
        .weak           $__internal_0_$__cuda_sm20_div_rn_f64_full
        .type           $__internal_0_$__cuda_sm20_div_rn_f64_full,@function
        .size           $__internal_0_$__cuda_sm20_div_rn_f64_full,(.L_x_16 - $__internal_0_$__cuda_sm20_div_rn_f64_full)
$__internal_0_$__cuda_sm20_div_rn_f64_full:
[C---:B------:R-:W-:Y:S01]  /*0310*/  FSETP.GEU.AND P0, PT, |R7|.reuse, 1.469367938527859385e-39, PT ;  /* 0x001000000700780b */ /* 0x040fe20003f0e200 */
[----:B------:R-:W-:Y:S01]  /*0320*/  IMAD.MOV.U32 R10, RZ, RZ, 0x1 ;  /* 0x00000001ff0a7424 */ /* 0x000fe200078e00ff */
[----:B------:R-:W-:Y:S01]  /*0330*/  LOP3.LUT R2, R7, 0x800fffff, RZ, 0xc0, !PT ;  /* 0x800fffff07027812 */ /* 0x000fe200078ec0ff */
[----:B------:R-:W-:Y:S01]  /*0340*/  BSSY.RECONVERGENT B1, `(.L_x_2) ;  /* 0x0000055000017945 */ /* 0x000fe20003800200 */
[C---:B------:R-:W-:Y:S02]  /*0350*/  FSETP.GEU.AND P2, PT, |R9|.reuse, 1.469367938527859385e-39, PT ;  /* 0x001000000900780b */ /* 0x040fe40003f4e200 */
[----:B------:R-:W-:Y:S01]  /*0360*/  LOP3.LUT R3, R2, 0x3ff00000, RZ, 0xfc, !PT ;  /* 0x3ff0000002037812 */ /* 0x000fe200078efcff */
[----:B------:R-:W-:Y:S01]  /*0370*/  IMAD.MOV.U32 R2, RZ, RZ, R6 ;  /* 0x000000ffff027224 */ /* 0x000fe200078e0006 */
[----:B------:R-:W-:Y:S02]  /*0380*/  LOP3.LUT R13, R9, 0x7ff00000, RZ, 0xc0, !PT ;  /* 0x7ff00000090d7812 */ /* 0x000fe400078ec0ff */
[----:B------:R-:W-:-:S03]  /*0390*/  LOP3.LUT R16, R7, 0x7ff00000, RZ, 0xc0, !PT ;  /* 0x7ff0000007107812 */ /* 0x000fc600078ec0ff */
[----:B------:R-:W-:Y:S01]  /*03a0*/  @!P0 DMUL R2, R6, 8.98846567431157953865e+307 ;  /* 0x7fe0000006028828 */ /* 0x000fe20000000000 */
[----:B------:R-:W-:-:S03]  /*03b0*/  ISETP.GE.U32.AND P1, PT, R13, R16, PT ;  /* 0x000000100d00720c */ /* 0x000fc60003f26070 */
[----:B------:R-:W-:Y:S02]  /*03c0*/  @!P2 LOP3.LUT R20, R7, 0x7ff00000, RZ, 0xc0, !PT ;  /* 0x7ff000000714a812 */ /* 0x000fe400078ec0ff */
[----:B------:R-:W0:Y:S02]  /*03d0*/  MUFU.RCP64H R11, R3 ;  /* 0x00000003000b7308 */ /* 0x000e240000001800 */
[----:B------:R-:W-:Y:S01]  /*03e0*/  @!P2 ISETP.GE.U32.AND P3, PT, R13, R20, PT ;  /* 0x000000140d00a20c */ /* 0x000fe20003f66070 */
[----:B------:R-:W-:Y:S01]  /*03f0*/  @!P2 IMAD.MOV.U32 R20, RZ, RZ, RZ ;  /* 0x000000ffff14a224 */ /* 0x000fe200078e00ff */
[----:B0-----:R-:W-:-:S08]  /*0400*/  DFMA R14, R10, -R2, 1 ;  /* 0x3ff000000a0e742b */ /* 0x001fd00000000802 */
[----:B------:R-:W-:Y:S01]  /*0410*/  DFMA R18, R14, R14, R14 ;  /* 0x0000000e0e12722b */ /* 0x000fe2000000000e */
[----:B------:R-:W-:-:S05]  /*0420*/  IMAD.MOV.U32 R14, RZ, RZ, 0x1ca00000 ;  /* 0x1ca00000ff0e7424 */ /* 0x000fca00078e00ff */
[C---:B------:R-:W-:Y:S02]  /*0430*/  @!P2 SEL R15, R14.reuse, 0x63400000, !P3 ;  /* 0x634000000e0fa807 */ /* 0x040fe40005800000 */
[----:B------:R-:W-:Y:S01]  /*0440*/  DFMA R18, R10, R18, R10 ;  /* 0x000000120a12722b */ /* 0x000fe2000000000a */
[----:B------:R-:W-:Y:S01]  /*0450*/  SEL R11, R14, 0x63400000, !P1 ;  /* 0x634000000e0b7807 */ /* 0x000fe20004800000 */
[----:B------:R-:W-:Y:S01]  /*0460*/  IMAD.MOV.U32 R10, RZ, RZ, R8 ;  /* 0x000000ffff0a7224 */ /* 0x000fe200078e0008 */
[--C-:B------:R-:W-:Y:S02]  /*0470*/  @!P2 LOP3.LUT R15, R15, 0x80000000, R9.reuse, 0xf8, !PT ;  /* 0x800000000f0fa812 */ /* 0x100fe400078ef809 */
[----:B------:R-:W-:Y:S02]  /*0480*/  LOP3.LUT R11, R11, 0x800fffff, R9, 0xf8, !PT ;  /* 0x800fffff0b0b7812 */ /* 0x000fe400078ef809 */
[----:B------:R-:W-:Y:S01]  /*0490*/  @!P2 LOP3.LUT R21, R15, 0x100000, RZ, 0xfc, !PT ;  /* 0x001000000f15a812 */ /* 0x000fe200078efcff */
[----:B------:R-:W-:-:S05]  /*04a0*/  DFMA R22, R18, -R2, 1 ;  /* 0x3ff000001216742b */ /* 0x000fca0000000802 */
[----:B------:R-:W-:-:S03]  /*04b0*/  @!P2 DFMA R10, R10, 2, -R20 ;  /* 0x400000000a0aa82b */ /* 0x000fc60000000814 */
[----:B------:R-:W-:Y:S01]  /*04c0*/  DFMA R18, R18, R22, R18 ;  /* 0x000000161212722b */ /* 0x000fe20000000012 */
[----:B------:R-:W-:Y:S02]  /*04d0*/  IMAD.MOV.U32 R23, RZ, RZ, R13 ;  /* 0x000000ffff177224 */ /* 0x000fe400078e000d */
[----:B------:R-:W-:Y:S01]  /*04e0*/  IMAD.MOV.U32 R22, RZ, RZ, R16 ;  /* 0x000000ffff167224 */ /* 0x000fe200078e0010 */
[----:B------:R-:W-:-:S03]  /*04f0*/  @!P0 LOP3.LUT R22, R3, 0x7ff00000, RZ, 0xc0, !PT ;  /* 0x7ff0000003168812 */ /* 0x000fc600078ec0ff */
[----:B------:R-:W-:Y:S01]  /*0500*/  @!P2 LOP3.LUT R23, R11, 0x7ff00000, RZ, 0xc0, !PT ;  /* 0x7ff000000b17a812 */ /* 0x000fe200078ec0ff */
[----:B------:R-:W-:Y:S01]  /*0510*/  DMUL R20, R18, R10 ;  /* 0x0000000a12147228 */ /* 0x000fe20000000000 */
[----:B------:R-:W-:-:S03]  /*0520*/  VIADD R24, R22, 0xffffffff ;  /* 0xffffffff16187836 */ /* 0x000fc60000000000 */
[----:B------:R-:W-:-:S04]  /*0530*/  VIADD R15, R23, 0xffffffff ;  /* 0xffffffff170f7836 */ /* 0x000fc80000000000 */
[----:B------:R-:W-:Y:S01]  /*0540*/  DFMA R16, R20, -R2, R10 ;  /* 0x800000021410722b */ /* 0x000fe2000000000a */
[----:B------:R-:W-:-:S04]  /*0550*/  ISETP.GT.U32.AND P0, PT, R15, 0x7feffffe, PT ;  /* 0x7feffffe0f00780c */ /* 0x000fc80003f04070 */
[----:B------:R-:W-:-:S03]  /*0560*/  ISETP.GT.U32.OR P0, PT, R24, 0x7feffffe, P0 ;  /* 0x7feffffe1800780c */ /* 0x000fc60000704470 */
[----:B------:R-:W-:-:S10]  /*0570*/  DFMA R16, R18, R16, R20 ;  /* 0x000000101210722b */ /* 0x000fd40000000014 */
[----:B------:R-:W-:Y:S05]  /*0580*/  @P0 BRA `(.L_x_3) ;  /* 0x00000000006c0947 */ /* 0x000fea0003800000 */
[----:B------:R-:W-:-:S04]  /*0590*/  LOP3.LUT R18, R7, 0x7ff00000, RZ, 0xc0, !PT ;  /* 0x7ff0000007127812 */ /* 0x000fc800078ec0ff */
[CC--:B------:R-:W-:Y:S02]  /*05a0*/  VIADDMNMX R8, R13.reuse, -R18.reuse, 0xb9600000, !PT ;  /* 0xb96000000d087446 */ /* 0x0c0fe40007800912 */
[----:B------:R-:W-:Y:S02]  /*05b0*/  ISETP.GE.U32.AND P0, PT, R13, R18, PT ;  /* 0x000000120d00720c */ /* 0x000fe40003f06070 */
[----:B------:R-:W-:Y:S02]  /*05c0*/  VIMNMX R8, PT, PT, R8, 0x46a00000, PT ;  /* 0x46a0000008087848 */ /* 0x000fe40003fe0100 */
[----:B------:R-:W-:-:S05]  /*05d0*/  SEL R13, R14, 0x63400000, !P0 ;  /* 0x634000000e0d7807 */ /* 0x000fca0004000000 */
[----:B------:R-:W-:Y:S02]  /*05e0*/  IMAD.IADD R13, R8, 0x1, -R13 ;  /* 0x00000001080d7824 */ /* 0x000fe400078e0a0d */
[----:B------:R-:W-:Y:S02]  /*05f0*/  IMAD.MOV.U32 R8, RZ, RZ, RZ ;  /* 0x000000ffff087224 */ /* 0x000fe400078e00ff */
[----:B------:R-:W-:-:S06]  /*0600*/  VIADD R9, R13, 0x7fe00000 ;  /* 0x7fe000000d097836 */ /* 0x000fcc0000000000 */
[----:B------:R-:W-:-:S10]  /*0610*/  DMUL R14, R16, R8 ;  /* 0x00000008100e7228 */ /* 0x000fd40000000000 */
[----:B------:R-:W-:-:S13]  /*0620*/  FSETP.GTU.AND P0, PT, |R15|, 1.469367938527859385e-39, PT ;  /* 0x001000000f00780b */ /* 0x000fda0003f0c200 */
[----:B------:R-:W-:Y:S05]  /*0630*/  @P0 BRA `(.L_x_4) ;  /* 0x0000000000940947 */ /* 0x000fea0003800000 */
[----:B------:R-:W-:Y:S01]  /*0640*/  DFMA R2, R16, -R2, R10 ;  /* 0x800000021002722b */ /* 0x000fe2000000000a */
[----:B------:R-:W-:-:S09]  /*0650*/  IMAD.MOV.U32 R8, RZ, RZ, RZ ;  /* 0x000000ffff087224 */ /* 0x000fd200078e00ff */
[C---:B------:R-:W-:Y:S02]  /*0660*/  FSETP.NEU.AND P0, PT, R3.reuse, RZ, PT ;  /* 0x000000ff0300720b */ /* 0x040fe40003f0d000 */
[----:B------:R-:W-:-:S04]  /*0670*/  LOP3.LUT R7, R3, 0x80000000, R7, 0x48, !PT ;  /* 0x8000000003077812 */ /* 0x000fc800078e4807 */
[----:B------:R-:W-:-:S07]  /*0680*/  LOP3.LUT R9, R7, R9, RZ, 0xfc, !PT ;  /* 0x0000000907097212 */ /* 0x000fce00078efcff */
[----:B------:R-:W-:Y:S05]  /*0690*/  @!P0 BRA `(.L_x_4) ;  /* 0x00000000007c8947 */ /* 0x000fea0003800000 */
[----:B------:R-:W-:Y:S01]  /*06a0*/  IMAD.MOV R3, RZ, RZ, -R13 ;  /* 0x000000ffff037224 */ /* 0x000fe200078e0a0d */
[----:B------:R-:W-:Y:S01]  /*06b0*/  DMUL.RP R8, R16, R8 ;  /* 0x0000000810087228 */ /* 0x000fe20000008000 */
[----:B------:R-:W-:Y:S01]  /*06c0*/  IMAD.MOV.U32 R2, RZ, RZ, RZ ;  /* 0x000000ffff027224 */ /* 0x000fe200078e00ff */
[----:B------:R-:W-:-:S05]  /*06d0*/  IADD3 R13, PT, PT, -R13, -0x43300000, RZ ;  /* 0xbcd000000d0d7810 */ /* 0x000fca0007ffe1ff */
[----:B------:R-:W-:-:S03]  /*06e0*/  DFMA R2, R14, -R2, R16 ;  /* 0x800000020e02722b */ /* 0x000fc60000000010 */
[----:B------:R-:W-:-:S07]  /*06f0*/  LOP3.LUT R7, R9, R7, RZ, 0x3c, !PT ;  /* 0x0000000709077212 */ /* 0x000fce00078e3cff */
[----:B------:R-:W-:-:S04]  /*0700*/  FSETP.NEU.AND P0, PT, |R3|, R13, PT ;  /* 0x0000000d0300720b */ /* 0x000fc80003f0d200 */
[----:B------:R-:W-:Y:S02]  /*0710*/  FSEL R14, R8, R14, !P0 ;  /* 0x0000000e080e7208 */ /* 0x000fe40004000000 */
[----:B------:R-:W-:Y:S01]  /*0720*/  FSEL R15, R7, R15, !P0 ;  /* 0x0000000f070f7208 */ /* 0x000fe20004000000 */
[----:B------:R-:W-:Y:S06]  /*0730*/  BRA `(.L_x_4) ;  /* 0x0000000000547947 */ /* 0x000fec0003800000 */
.L_x_3:
[----:B------:R-:W-:-:S14]  /*0740*/  DSETP.NAN.AND P0, PT, R8, R8, PT ;  /* 0x000000080800722a */ /* 0x000fdc0003f08000 */
[----:B------:R-:W-:Y:S05]  /*0750*/  @P0 BRA `(.L_x_5) ;  /* 0x0000000000440947 */ /* 0x000fea0003800000 */
[----:B------:R-:W-:-:S14]  /*0760*/  DSETP.NAN.AND P0, PT, R6, R6, PT ;  /* 0x000000060600722a */ /* 0x000fdc0003f08000 */
[----:B------:R-:W-:Y:S05]  /*0770*/  @P0 BRA `(.L_x_6) ;  /* 0x0000000000300947 */ /* 0x000fea0003800000 */
[----:B------:R-:W-:Y:S01]  /*0780*/  ISETP.NE.AND P0, PT, R23, R22, PT ;  /* 0x000000161700720c */ /* 0x000fe20003f05270 */
[----:B------:R-:W-:Y:S02]  /*0790*/  IMAD.MOV.U32 R14, RZ, RZ, 0x0 ;  /* 0x00000000ff0e7424 */ /* 0x000fe400078e00ff */
[----:B------:R-:W-:-:S10]  /*07a0*/  IMAD.MOV.U32 R15, RZ, RZ, -0x80000 ;  /* 0xfff80000ff0f7424 */ /* 0x000fd400078e00ff */
[----:B------:R-:W-:Y:S05]  /*07b0*/  @!P0 BRA `(.L_x_4) ;  /* 0x0000000000348947 */ /* 0x000fea0003800000 */
[----:B------:R-:W-:Y:S02]  /*07c0*/  ISETP.NE.AND P0, PT, R23, 0x7ff00000, PT ;  /* 0x7ff000001700780c */ /* 0x000fe40003f05270 */
[----:B------:R-:W-:Y:S02]  /*07d0*/  LOP3.LUT R15, R9, 0x80000000, R7, 0x48, !PT ;  /* 0x80000000090f7812 */ /* 0x000fe400078e4807 */
[----:B------:R-:W-:-:S13]  /*07e0*/  ISETP.EQ.OR P0, PT, R22, RZ, !P0 ;  /* 0x000000ff1600720c */ /* 0x000fda0004702670 */
[----:B------:R-:W-:Y:S01]  /*07f0*/  @P0 LOP3.LUT R2, R15, 0x7ff00000, RZ, 0xfc, !PT ;  /* 0x7ff000000f020812 */ /* 0x000fe200078efcff */
[----:B------:R-:W-:Y:S02]  /*0800*/  @!P0 IMAD.MOV.U32 R14, RZ, RZ, RZ ;  /* 0x000000ffff0e8224 */ /* 0x000fe400078e00ff */
[----:B------:R-:W-:Y:S02]  /*0810*/  @P0 IMAD.MOV.U32 R14, RZ, RZ, RZ ;  /* 0x000000ffff0e0224 */ /* 0x000fe400078e00ff */
[----:B------:R-:W-:Y:S01]  /*0820*/  @P0 IMAD.MOV.U32 R15, RZ, RZ, R2 ;  /* 0x000000ffff0f0224 */ /* 0x000fe200078e0002 */
[----:B------:R-:W-:Y:S06]  /*0830*/  BRA `(.L_x_4) ;  /* 0x0000000000147947 */ /* 0x000fec0003800000 */
.L_x_6:
[----:B------:R-:W-:Y:S01]  /*0840*/  LOP3.LUT R15, R7, 0x80000, RZ, 0xfc, !PT ;  /* 0x00080000070f7812 */ /* 0x000fe200078efcff */
[----:B------:R-:W-:Y:S01]  /*0850*/  IMAD.MOV.U32 R14, RZ, RZ, R6 ;  /* 0x000000ffff0e7224 */ /* 0x000fe200078e0006 */
[----:B------:R-:W-:Y:S06]  /*0860*/  BRA `(.L_x_4) ;  /* 0x0000000000087947 */ /* 0x000fec0003800000 */
.L_x_5:
[----:B------:R-:W-:Y:S01]  /*0870*/  LOP3.LUT R15, R9, 0x80000, RZ, 0xfc, !PT ;  /* 0x00080000090f7812 */ /* 0x000fe200078efcff */
[----:B------:R-:W-:-:S07]  /*0880*/  IMAD.MOV.U32 R14, RZ, RZ, R8 ;  /* 0x000000ffff0e7224 */ /* 0x000fce00078e0008 */
.L_x_4:
[----:B------:R-:W-:Y:S05]  /*0890*/  BSYNC.RECONVERGENT B1 ;  /* 0x0000000000017941 */ /* 0x000fea0003800200 */
.L_x_2:
[----:B------:R-:W-:Y:S02]  /*08a0*/  IMAD.MOV.U32 R13, RZ, RZ, 0x0 ;  /* 0x00000000ff0d7424 */ /* 0x000fe400078e00ff */
[----:B------:R-:W-:Y:S02]  /*08b0*/  IMAD.MOV.U32 R2, RZ, RZ, R14 ;  /* 0x000000ffff027224 */ /* 0x000fe400078e000e */
[----:B------:R-:W-:Y:S01]  /*08c0*/  IMAD.MOV.U32 R3, RZ, RZ, R15 ;  /* 0x000000ffff037224 */ /* 0x000fe200078e000f */
[----:B------:R-:W-:Y:S06]  /*08d0*/  RET.REL.NODEC R12 `(_Z9kernel_upPdS_iii) ;  /* 0xfffffff40cc87950 */ /* 0x000fec0003c3ffff */
.L_x_7:
[----:B------:R-:W-:-:S00]  /*08e0*/  BRA `(.L_x_7) ;  /* 0xfffffffc00fc7947 */ /* 0x000fc0000383ffff */
[----:B------:R-:W-:-:S00]  /*08f0*/  NOP ;  /* 0x0000000000007918 */ /* 0x000fc00000000000 */
        /* <DEDUP_REMOVED lines=8> */
.L_x_16:


//--------------------- .text._Z11kernel_downPdS_iii --------------------------
	.section	.text._Z11kernel_downPdS_iii,"ax",@progbits
	.align	128
        .global         _Z11kernel_downPdS_iii
        .type           _Z11kernel_downPdS_iii,@function
        .size           _Z11kernel_downPdS_iii,(.L_x_17 - _Z11kernel_downPdS_iii)
        .other          _Z11kernel_downPdS_iii,@"STO_CUDA_ENTRY STV_DEFAULT"
_Z11kernel_downPdS_iii:
.text._Z11kernel_downPdS_iii:
        /* <DEDUP_REMOVED lines=8> */
[----:B--2---:R-:W-:Y:S01]  /*0080*/  ISETP.GT.AND P0, PT, R9, UR6, PT ;  /* 0x0000000609007c0c */ /* 0x004fe2000bf04270 */
[----:B---3--:R-:W-:-:S05]  /*0090*/  IMAD R0, R0, 0x10, R3 ;  /* 0x0000001000007824 */ /* 0x008fca00078e0203 */
[----:B-1----:R-:W-:-:S13]  /*00a0*/  ISETP.LE.OR P0, PT, R0, R8, !P0 ;  /* 0x000000080000720c */ /* 0x002fda0004703670 */
        /* <DEDUP_REMOVED lines=8> */
[----:B------:R-:W-:-:S06]  /*0130*/  IMAD.WIDE R6, R3, 0x8, R6 ;  /* 0x0000000803067825 */ /* 0x000fcc00078e0206 */
        /* <DEDUP_REMOVED lines=17> */
[----:B------:R-:W-:Y:S05]  /*0250*/  CALL.REL.NOINC `($__internal_1_$__cuda_sm20_div_rn_f64_full) ;  /* 0x0000000000387944 */ /* 0x000fea0003c00000 */
[----:B------:R-:W-:Y:S02]  /*0260*/  IMAD.MOV.U32 R2, RZ, RZ, R12 ;  /* 0x000000ffff027224 */ /* 0x000fe400078e000c */
[----:B------:R-:W-:-:S07]  /*0270*/  IMAD.MOV.U32 R3, RZ, RZ, R13 ;  /* 0x000000ffff037224 */ /* 0x000fce00078e000d */
.L_x_9:
[----:B------:R-:W-:Y:S05]  /*0280*/  BSYNC.RECONVERGENT B0 ;  /* 0x0000000000007941 */ /* 0x000fea0003800200 */
.L_x_8:
[----:B------:R-:W0:Y:S08]  /*0290*/  LDC.64 R4, c[0x0][0x390] ;  /* 0x0000e400ff047b82 */ /* 0x000e300000000a00 */
[----:B------:R-:W1:Y:S01]  /*02a0*/  LDC.64 R6, c[0x0][0x380] ;  /* 0x0000e000ff067b82 */ /* 0x000e620000000a00 */
[-CC-:B0-----:R-:W-:Y:S02]  /*02b0*/  IMAD R5, R5, R4.reuse, R0.reuse ;  /* 0x0000000405057224 */ /* 0x181fe400078e0200 */
[----:B------:R-:W-:-:S02]  /*02c0*/  IMAD R9, R9, R4, R0 ;  /* 0x0000000409097224 */ /* 0x000fc400078e0200 */
[----:B-1----:R-:W-:-:S04]  /*02d0*/  IMAD.WIDE R4, R5, 0x8, R6 ;  /* 0x0000000805047825 */ /* 0x002fc800078e0206 */
[----:B------:R-:W-:Y:S02]  /*02e0*/  IMAD.WIDE R6, R9, 0x8, R6 ;  /* 0x0000000809067825 */ /* 0x000fe400078e0206 */
[----:B------:R-:W2:Y:S04]  /*02f0*/  LDG.E.64 R4, desc[UR4][R4.64] ;  /* 0x0000000404047981 */ /* 0x000ea8000c1e1b00 */
[----:B------:R-:W2:Y:S02]  /*0300*/  LDG.E.64 R8, desc[UR4][R6.64] ;  /* 0x0000000406087981 */ /* 0x000ea4000c1e1b00 */
[----:B--2---:R-:W-:-:S07]  /*0310*/  DFMA R8, R4, -R2, R8 ;  /* 0x800000020408722b */ /* 0x004fce0000000008 */
[----:B------:R-:W-:Y:S01]  /*0320*/  STG.E.64 desc[UR4][R6.64], R8 ;  /* 0x0000000806007986 */ /* 0x000fe2000c101b04 */
[----:B------:R-:W-:Y:S05]  /*0330*/  EXIT ;  /* 0x000000000000794d */ /* 0x000fea0003800000 */
        .weak           $__internal_1_$__cuda_sm20_div_rn_f64_full
        .type           $__internal_1_$__cuda_sm20_div_rn_f64_full,@function
        .size           $__internal_1_$__cuda_sm20_div_rn_f64_full,(.L_x_17 - $__internal_1_$__cuda_sm20_div_rn_f64_full)
$__internal_1_$__cuda_sm20_div_rn_f64_full:
[C---:B------:R-:W-:Y:S01]  /*0340*/  FSETP.GEU.AND P0, PT, |R5|.reuse, 1.469367938527859385e-39, PT ;  /* 0x001000000500780b */ /* 0x040fe20003f0e200 */
[----:B------:R-:W-:Y:S01]  /*0350*/  IMAD.MOV.U32 R10, RZ, RZ, 0x1 ;  /* 0x00000001ff0a7424 */ /* 0x000fe200078e00ff */
[----:B------:R-:W-:Y:S01]  /*0360*/  LOP3.LUT R2, R5, 0x800fffff, RZ, 0xc0, !PT ;  /* 0x800fffff05027812 */ /* 0x000fe200078ec0ff */
[----:B------:R-:W-:Y:S01]  /*0370*/  BSSY.RECONVERGENT B1, `(.L_x_10) ;  /* 0x0000055000017945 */ /* 0x000fe20003800200 */
[C---:B------:R-:W-:Y:S02]  /*0380*/  FSETP.GEU.AND P2, PT, |R7|.reuse, 1.469367938527859385e-39, PT ;  /* 0x001000000700780b */ /* 0x040fe40003f4e200 */
[----:B------:R-:W-:Y:S01]  /*0390*/  LOP3.LUT R3, R2, 0x3ff00000, RZ, 0xfc, !PT ;  /* 0x3ff0000002037812 */ /* 0x000fe200078efcff */
[----:B------:R-:W-:Y:S01]  /*03a0*/  IMAD.MOV.U32 R2, RZ, RZ, R4 ;  /* 0x000000ffff027224 */ /* 0x000fe200078e0004 */
[----:B------:R-:W-:-:S05]  /*03b0*/  LOP3.LUT R12, R7, 0x7ff00000, RZ, 0xc0, !PT ;  /* 0x7ff00000070c7812 */ /* 0x000fca00078ec0ff */
[----:B------:R-:W-:-:S04]  /*03c0*/  @!P0 DMUL R2, R4, 8.98846567431157953865e+307 ;  /* 0x7fe0000004028828 */ /* 0x000fc80000000000 */
[----:B------:R-:W-:Y:S01]  /*03d0*/  @!P2 LOP3.LUT R13, R5, 0x7ff00000, RZ, 0xc0, !PT ;  /* 0x7ff00000050da812 */ /* 0x000fe200078ec0ff */
[----:B------:R-:W-:Y:S01]  /*03e0*/  @!P2 IMAD.MOV.U32 R18, RZ, RZ, RZ ;  /* 0x000000ffff12a224 */ /* 0x000fe200078e00ff */
[----:B------:R-:W0:Y:S02]  /*03f0*/  MUFU.RCP64H R11, R3 ;  /* 0x00000003000b7308 */ /* 0x000e240000001800 */
[----:B------:R-:W-:Y:S01]  /*0400*/  @!P2 ISETP.GE.U32.AND P3, PT, R12, R13, PT ;  /* 0x0000000d0c00a20c */ /* 0x000fe20003f66070 */
[----:B------:R-:W-:-:S05]  /*0410*/  IMAD.MOV.U32 R13, RZ, RZ, 0x1ca00000 ;  /* 0x1ca00000ff0d7424 */ /* 0x000fca00078e00ff */
[----:B------:R-:W-:-:S04]  /*0420*/  @!P2 SEL R19, R13, 0x63400000, !P3 ;  /* 0x634000000d13a807 */ /* 0x000fc80005800000 */
[----:B------:R-:W-:-:S04]  /*0430*/  @!P2 LOP3.LUT R19, R19, 0x80000000, R7, 0xf8, !PT ;  /* 0x800000001313a812 */ /* 0x000fc800078ef807 */
[----:B------:R-:W-:Y:S01]  /*0440*/  @!P2 LOP3.LUT R19, R19, 0x100000, RZ, 0xfc, !PT ;  /* 0x001000001313a812 */ /* 0x000fe200078efcff */
[----:B0-----:R-:W-:-:S08]  /*0450*/  DFMA R14, R10, -R2, 1 ;  /* 0x3ff000000a0e742b */ /* 0x001fd00000000802 */
[----:B------:R-:W-:Y:S01]  /*0460*/  DFMA R16, R14, R14, R14 ;  /* 0x0000000e0e10722b */ /* 0x000fe2000000000e */
[----:B------:R-:W-:-:S04]  /*0470*/  LOP3.LUT R15, R5, 0x7ff00000, RZ, 0xc0, !PT ;  /* 0x7ff00000050f7812 */ /* 0x000fc800078ec0ff */
[----:B------:R-:W-:-:S03]  /*0480*/  ISETP.GE.U32.AND P1, PT, R12, R15, PT ;  /* 0x0000000f0c00720c */ /* 0x000fc60003f26070 */
[----:B------:R-:W-:Y:S01]  /*0490*/  DFMA R16, R10, R16, R10 ;  /* 0x000000100a10722b */ /* 0x000fe2000000000a */
[----:B------:R-:W-:Y:S01]  /*04a0*/  SEL R11, R13, 0x63400000, !P1 ;  /* 0x634000000d0b7807 */ /* 0x000fe20004800000 */
[----:B------:R-:W-:-:S03]  /*04b0*/  IMAD.MOV.U32 R10, RZ, RZ, R6 ;  /* 0x000000ffff0a7224 */ /* 0x000fc600078e0006 */
[----:B------:R-:W-:-:S03]  /*04c0*/  LOP3.LUT R11, R11, 0x800fffff, R7, 0xf8, !PT ;  /* 0x800fffff0b0b7812 */ /* 0x000fc600078ef807 */
[----:B------:R-:W-:-:S03]  /*04d0*/  DFMA R20, R16, -R2, 1 ;  /* 0x3ff000001014742b */ /* 0x000fc60000000802 */
[----:B------:R-:W-:-:S05]  /*04e0*/  @!P2 DFMA R10, R10, 2, -R18 ;  /* 0x400000000a0aa82b */ /* 0x000fca0000000812 */
[----:B------:R-:W-:Y:S01]  /*04f0*/  DFMA R16, R16, R20, R16 ;  /* 0x000000141010722b */ /* 0x000fe20000000010 */
[----:B------:R-:W-:Y:S02]  /*0500*/  IMAD.MOV.U32 R21, RZ, RZ, R12 ;  /* 0x000000ffff157224 */ /* 0x000fe400078e000c */
[----:B------:R-:W-:Y:S01]  /*0510*/  IMAD.MOV.U32 R20, RZ, RZ, R15 ;  /* 0x000000ffff147224 */ /* 0x000fe200078e000f */
[----:B------:R-:W-:Y:S02]  /*0520*/  @!P0 LOP3.LUT R20, R3, 0x7ff00000, RZ, 0xc0, !PT ;  /* 0x7ff0000003148812 */ /* 0x000fe400078ec0ff */
[----:B------:R-:W-:Y:S02]  /*0530*/  @!P2 LOP3.LUT R21, R11, 0x7ff00000, RZ, 0xc0, !PT ;  /* 0x7ff000000b15a812 */ /* 0x000fe400078ec0ff */
[----:B------:R-:W-:Y:S01]  /*0540*/  DMUL R18, R16, R10 ;  /* 0x0000000a10127228 */ /* 0x000fe20000000000 */
[----:B------:R-:W-:Y:S02]  /*0550*/  VIADD R23, R20, 0xffffffff ;  /* 0xffffffff14177836 */ /* 0x000fe40000000000 */
[----:B------:R-:W-:-:S05]  /*0560*/  VIADD R22, R21, 0xffffffff ;  /* 0xffffffff15167836 */ /* 0x000fca0000000000 */
        /* <DEDUP_REMOVED lines=24> */
[----:B------:R-:W-:-:S06]  /*06f0*/  IMAD.MOV.U32 R2, RZ, RZ, RZ ;  /* 0x000000ffff027224 */ /* 0x000fcc00078e00ff */
[----:B------:R-:W-:-:S03]  /*0700*/  DFMA R2, R12, -R2, R14 ;  /* 0x800000020c02722b */ /* 0x000fc6000000000e */
[----:B------:R-:W-:-:S03]  /*0710*/  LOP3.LUT R5, R7, R5, RZ, 0x3c, !PT ;  /* 0x0000000507057212 */ /* 0x000fc600078e3cff */
[----:B------:R-:W-:-:S04]  /*0720*/  IADD3 R2, PT, PT, -R16, -0x43300000, RZ ;  /* 0xbcd0000010027810 */ /* 0x000fc80007ffe1ff */
[----:B------:R-:W-:-:S04]  /*0730*/  FSETP.NEU.AND P0, PT, |R3|, R2, PT ;  /* 0x000000020300720b */ /* 0x000fc80003f0d200 */
[----:B------:R-:W-:Y:S02]  /*0740*/  FSEL R12, R6, R12, !P0 ;  /* 0x0000000c060c7208 */ /* 0x000fe40004000000 */
[----:B------:R-:W-:Y:S01]  /*0750*/  FSEL R13, R5, R13, !P0 ;  /* 0x0000000d050d7208 */ /* 0x000fe20004000000 */
[----:B------:R-:W-:Y:S06]  /*0760*/  BRA `(.L_x_12) ;  /* 0x0000000000547947 */ /* 0x000fec0003800000 */
.L_x_11:
        /* <DEDUP_REMOVED lines=16> */
.L_x_14:
[----:B------:R-:W-:Y:S01]  /*0870*/  LOP3.LUT R13, R5, 0x80000, RZ, 0xfc, !PT ;  /* 0x00080000050d7812 */ /* 0x000fe200078efcff */
[----:B------:R-:W-:Y:S01]  /*0880*/  IMAD.MOV.U32 R12, RZ, RZ, R4 ;  /* 0x000000ffff0c7224 */ /* 0x000fe200078e0004 */
[----:B------:R-:W-:Y:S06]  /*0890*/  BRA `(.L_x_12) ;  /* 0x0000000000087947 */ /* 0x000fec0003800000 */
.L_x_13:
[----:B------:R-:W-:Y:S01]  /*08a0*/  LOP3.LUT R13, R7, 0x80000, RZ, 0xfc, !PT ;  /* 0x00080000070d7812 */ /* 0x000fe200078efcff */
[----:B------:R-:W-:-:S07]  /*08b0*/  IMAD.MOV.U32 R12, RZ, RZ, R6 ;  /* 0x000000ffff0c7224 */ /* 0x000fce00078e0006 */
.L_x_12:
[----:B------:R-:W-:Y:S05]  /*08c0*/  BSYNC.RECONVERGENT B1 ;  /* 0x0000000000017941 */ /* 0x000fea0003800200 */
.L_x_10:
[----:B------:R-:W-:Y:S02]  /*08d0*/  IMAD.MOV.U32 R2, RZ, RZ, R8 ;  /* 0x000000ffff027224 */ /* 0x000fe400078e0008 */
[----:B------:R-:W-:-:S04]  /*08e0*/  IMAD.MOV.U32 R3, RZ, RZ, 0x0 ;  /* 0x00000000ff037424 */ /* 0x000fc800078e00ff */
[----:B------:R-:W-:Y:S05]  /*08f0*/  RET.REL.NODEC R2 `(_Z11kernel_downPdS_iii) ;  /* 0xfffffff402c07950 */ /* 0x000fea0003c3ffff */
.L_x_15:
        /* <DEDUP_REMOVED lines=16> */
.L_x_17:


//--------------------- .nv.shared.reserved.0     --------------------------
	.section	.nv.shared.reserved.0,"aw",@nobits
	.weak		__nv_reservedSMEM_offset_0_alias
	.size		__nv_reservedSMEM_offset_0_alias, 0, 64
	.other		__nv_reservedSMEM_offset_0_alias,@"STO_CUDA_RESERVED_SHARED STV_DEFAULT"
__nv_reservedSMEM_offset_0_alias:
	.zero		0
	.zero		64


//--------------------- .nv.constant0._Z9kernel_upPdS_iii --------------------------
	.section	.nv.constant0._Z9kernel_upPdS_iii,"a",@progbits
	.sectionflags	@""
	.align	4
.nv.constant0._Z9kernel_upPdS_iii:
	.zero		924


//--------------------- .nv.constant0._Z11kernel_downPdS_iii --------------------------
	.section	.nv.constant0._Z11kernel_downPdS_iii,"a",@progbits
	.sectionflags	@""
	.align	4
.nv.constant0._Z11kernel_downPdS_iii:
	.zero		924


//--------------------- SYMBOLS --------------------------

	.type		.nv.reservedSmem.offset0,@object
	.size		.nv.reservedSmem.offset0,0x4
